	.headerflags	@"EF_CUDA_TEXMODE_UNIFIED EF_CUDA_64BIT_ADDRESS EF_CUDA_ACCELERATORS EF_CUDA_SM90 EF_CUDA_VIRTUAL_SM(EF_CUDA_SM90)"
	.elftype	@"ET_EXEC"


//--------------------- .nv.info                  --------------------------
	.section	.nv.info,"",@"SHT_CUDA_INFO"
	.align	4


	//----- nvinfo : EIATTR_REGCOUNT
	.align		4
        /*0000*/ 	.byte	0x04, 0x2f
        /*0002*/ 	.short	(.L_1 - .L_0)
	.align		4
.L_0:
        /*0004*/ 	.word	index@(triton_poi_fused_avg_pool2d_max_pool2d_with_indices_1)
        /*0008*/ 	.word	0x0000003f


	//----- nvinfo : EIATTR_MIN_STACK_SIZE
	.align		4
.L_1:
        /*000c*/ 	.byte	0x04, 0x12
        /*000e*/ 	.short	(.L_3 - .L_2)
	.align		4
.L_2:
        /*0010*/ 	.word	index@(triton_poi_fused_avg_pool2d_max_pool2d_with_indices_1)
        /*0014*/ 	.word	0x00000000


	//----- nvinfo : EIATTR_FRAME_SIZE
	.align		4
.L_3:
        /*0018*/ 	.byte	0x04, 0x11
        /*001a*/ 	.short	(.L_5 - .L_4)
	.align		4
.L_4:
        /*001c*/ 	.word	index@(triton_poi_fused_avg_pool2d_max_pool2d_with_indices_1)
        /*0020*/ 	.word	0x00000000


	//----- nvinfo : EIATTR_MIN_STACK_SIZE
	.align		4
.L_5:
        /*0024*/ 	.byte	0x04, 0x12
        /*0026*/ 	.short	(.L_7 - .L_6)
	.align		4
.L_6:
        /*0028*/ 	.word	index@(triton_poi_fused_avg_pool2d_max_pool2d_with_indices_1)
        /*002c*/ 	.word	0x00000000
.L_7:


//--------------------- .nv.info.triton_poi_fused_avg_pool2d_max_pool2d_with_indices_1 --------------------------
	.section	.nv.info.triton_poi_fused_avg_pool2d_max_pool2d_with_indices_1,"",@"SHT_CUDA_INFO"
	.sectionflags	@""
	.align	4


	//----- nvinfo : EIATTR_CUDA_API_VERSION
	.align		4
        /*0000*/ 	.byte	0x04, 0x37
        /*0002*/ 	.short	(.L_9 - .L_8)
.L_8:
        /*0004*/ 	.word	0x0000007c


	//----- nvinfo : EIATTR_KPARAM_INFO
	.align		4
.L_9:
        /*0008*/ 	.byte	0x04, 0x17
        /*000a*/ 	.short	(.L_11 - .L_10)
.L_10:
        /*000c*/ 	.word	0x00000000
        /*0010*/ 	.short	0x0004
        /*0012*/ 	.short	0x0020
        /*0014*/ 	.byte	0x00, 0xf0, 0x11, 0x00


	//----- nvinfo : EIATTR_KPARAM_INFO
	.align		4
.L_11:
        /*0018*/ 	.byte	0x04, 0x17
        /*001a*/ 	.short	(.L_13 - .L_12)
.L_12:
        /*001c*/ 	.word	0x00000000
        /*0020*/ 	.short	0x0003
        /*0022*/ 	.short	0x0018
        /*0024*/ 	.byte	0x00, 0xf4, 0x21, 0x00


	//----- nvinfo : EIATTR_KPARAM_INFO
	.align		4
.L_13:
        /*0028*/ 	.byte	0x04, 0x17
        /*002a*/ 	.short	(.L_15 - .L_14)
.L_14:
        /*002c*/ 	.word	0x00000000
        /*0030*/ 	.short	0x0002
        /*0032*/ 	.short	0x0010
        /*0034*/ 	.byte	0x00, 0xf4, 0x21, 0x00


	//----- nvinfo : EIATTR_KPARAM_INFO
	.align		4
.L_15:
        /*0038*/ 	.byte	0x04, 0x17
        /*003a*/ 	.short	(.L_17 - .L_16)
.L_16:
        /*003c*/ 	.word	0x00000000
        /*0040*/ 	.short	0x0001
        /*0042*/ 	.short	0x0008
        /*0044*/ 	.byte	0x00, 0xf4, 0x21, 0x00


	//----- nvinfo : EIATTR_KPARAM_INFO
	.align		4
.L_17:
        /*0048*/ 	.byte	0x04, 0x17
        /*004a*/ 	.short	(.L_19 - .L_18)
.L_18:
        /*004c*/ 	.word	0x00000000
        /*0050*/ 	.short	0x0000
        /*0052*/ 	.short	0x0000
        /*0054*/ 	.byte	0x00, 0xf4, 0x21, 0x00


	//----- nvinfo : EIATTR_SPARSE_MMA_MASK
	.align		4
.L_19:
        /*0058*/ 	.byte	0x03, 0x50
        /*005a*/ 	.short	0x0000


	//----- nvinfo : EIATTR_MAXREG_COUNT
	.align		4
        /*005c*/ 	.byte	0x03, 0x1b
        /*005e*/ 	.short	0x00ff


	//----- nvinfo : EIATTR_EXIT_INSTR_OFFSETS
	.align		4
        /*0060*/ 	.byte	0x04, 0x1c
        /*0062*/ 	.short	(.L_21 - .L_20)


	//   ....[0]....
.L_20:
        /*0064*/ 	.word	0x00001870


	//   ....[1]....
        /*0068*/ 	.word	0x00001890


	//----- nvinfo : EIATTR_REQNTID
	.align		4
.L_21:
        /*006c*/ 	.byte	0x04, 0x10
        /*006e*/ 	.short	(.L_23 - .L_22)
.L_22:
        /*0070*/ 	.word	0x00000080
        /*0074*/ 	.word	0x00000001
        /*0078*/ 	.word	0x00000001


	//----- nvinfo : EIATTR_CBANK_PARAM_SIZE
	.align		4
.L_23:
        /*007c*/ 	.byte	0x03, 0x19
        /*007e*/ 	.short	0x0024


	//----- nvinfo : EIATTR_PARAM_CBANK
	.align		4
        /*0080*/ 	.byte	0x04, 0x0a
        /*0082*/ 	.short	(.L_25 - .L_24)
	.align		4
.L_24:
        /*0084*/ 	.word	index@(.nv.constant0.triton_poi_fused_avg_pool2d_max_pool2d_with_indices_1)
        /*0088*/ 	.short	0x0210
        /*008a*/ 	.short	0x0024


	//----- nvinfo : EIATTR_SW_WAR
	.align		4
.L_25:
        /*008c*/ 	.byte	0x04, 0x36
        /*008e*/ 	.short	(.L_27 - .L_26)
.L_26:
        /*0090*/ 	.word	0x00000008
.L_27:


//--------------------- .nv.callgraph             --------------------------
	.section	.nv.callgraph,"",@"SHT_CUDA_CALLGRAPH"
	.align	4
	.sectionentsize	8
	.align		4
        /*0000*/ 	.word	0x00000000
	.align		4
        /*0004*/ 	.word	0xffffffff
	.align		4
        /*0008*/ 	.word	0x00000000
	.align		4
        /*000c*/ 	.word	0xfffffffe
	.align		4
        /*0010*/ 	.word	0x00000000
	.align		4
        /*0014*/ 	.word	0xfffffffd
	.align		4
        /*0018*/ 	.word	0x00000000
	.align		4
        /*001c*/ 	.word	0xfffffffc


//--------------------- .text.triton_poi_fused_avg_pool2d_max_pool2d_with_indices_1 --------------------------
	.section	.text.triton_poi_fused_avg_pool2d_max_pool2d_with_indices_1,"ax",@progbits
	.align	128
        .global         triton_poi_fused_avg_pool2d_max_pool2d_with_indices_1
        .type           triton_poi_fused_avg_pool2d_max_pool2d_with_indices_1,@function
        .size           triton_poi_fused_avg_pool2d_max_pool2d_with_indices_1,(.L_x_1 - triton_poi_fused_avg_pool2d_max_pool2d_with_indices_1)
        .other          triton_poi_fused_avg_pool2d_max_pool2d_with_indices_1,@"STO_CUDA_ENTRY STV_DEFAULT"
triton_poi_fused_avg_pool2d_max_pool2d_with_indices_1:
.text.triton_poi_fused_avg_pool2d_max_pool2d_with_indices_1:
[----:B------:R-:W0:Y:S01]  /*0000*/  LDC R1, c[0x0][0x28] ;  /* 0x00000a00ff017b82 */ /* 0x000e220000000800 */
[----:B------:R-:W1:Y:S07]  /*0010*/  S2R R0, SR_TID.X ;  /* 0x0000000000007919 */ /* 0x000e6e0000002100 */
[----:B------:R-:W2:Y:S01]  /*0020*/  LDC.64 R12, c[0x0][0x210] ;  /* 0x00008400ff0c7b82 */ /* 0x000ea20000000a00 */
[----:B------:R-:W-:Y:S01]  /*0030*/  IMAD.MOV.U32 R14, RZ, RZ, RZ ;  /* 0x000000ffff0e7224 */ /* 0x000fe200078e00ff */
[----:B------:R-:W-:Y:S01]  /*0040*/  ULDC.64 UR4, c[0x0][0x208] ;  /* 0x0000820000047ab9 */ /* 0x000fe20000000a00 */
[----:B------:R-:W3:Y:S01]  /*0050*/  S2R R3, SR_CTAID.X ;  /* 0x0000000000037919 */ /* 0x000ee20000002500 */
[----:B------:R-:W-:-:S02]  /*0060*/  CS2R R16, SRZ ;  /* 0x0000000000107805 */ /* 0x000fc4000001ff00 */
[----:B------:R-:W-:Y:S02]  /*0070*/  CS2R R30, SRZ ;  /* 0x00000000001e7805 */ /* 0x000fe4000001ff00 */
[----:B------:R-:W-:Y:S02]  /*0080*/  CS2R R28, SRZ ;  /* 0x00000000001c7805 */ /* 0x000fe4000001ff00 */
[----:B------:R-:W-:Y:S02]  /*0090*/  CS2R R26, SRZ ;  /* 0x00000000001a7805 */ /* 0x000fe4000001ff00 */
[----:B------:R-:W-:Y:S02]  /*00a0*/  CS2R R36, SRZ ;  /* 0x0000000000247805 */ /* 0x000fe4000001ff00 */
[----:B------:R-:W-:Y:S02]  /*00b0*/  CS2R R38, SRZ ;  /* 0x0000000000267805 */ /* 0x000fe4000001ff00 */
[----:B------:R-:W-:Y:S01]  /*00c0*/  CS2R R40, SRZ ;  /* 0x0000000000287805 */ /* 0x000fe2000001ff00 */
[----:B------:R-:W-:Y:S01]  /*00d0*/  IMAD.MOV.U32 R43, RZ, RZ, RZ ;  /* 0x000000ffff2b7224 */ /* 0x000fe200078e00ff */
[----:B------:R-:W-:Y:S01]  /*00e0*/  ULDC.64 UR6, c[0x0][0x228] ;  /* 0x00008a0000067ab9 */ /* 0x000fe20000000a00 */
[----:B-1----:R-:W-:Y:S01]  /*00f0*/  IMAD.SHL.U32 R0, R0, 0x2, RZ ;  /* 0x0000000200007824 */ /* 0x002fe200078e00ff */
[----:B---3--:R-:W-:-:S04]  /*0100*/  SHF.R.S32.HI R15, RZ, 0x17, R3 ;  /* 0x00000017ff0f7819 */ /* 0x008fc80000011403 */
[----:B------:R-:W-:Y:S02]  /*0110*/  LOP3.LUT R0, R0, 0xfe, RZ, 0xc0, !PT ;  /* 0x000000fe00007812 */ /* 0x000fe400078ec0ff */
[----:B------:R-:W-:-:S03]  /*0120*/  SGXT R15, R15, 0x1 ;  /* 0x000000010f0f781a */ /* 0x000fc60000000200 */
[----:B------:R-:W-:-:S04]  /*0130*/  IMAD R22, R3, 0x100, R0 ;  /* 0x0000010003167824 */ /* 0x000fc800078e0200 */
[C---:B------:R-:W-:Y:S01]  /*0140*/  VIADD R9, R22.reuse, 0xfffffffb ;  /* 0xfffffffb16097836 */ /* 0x040fe20000000000 */
[----:B------:R-:W-:Y:S01]  /*0150*/  LEA.HI R0, R15, R22, RZ, 0x2 ;  /* 0x000000160f007211 */ /* 0x000fe200078f10ff */
[----:B------:R-:W-:Y:S02]  /*0160*/  VIADD R7, R22, 0xfffffffc ;  /* 0xfffffffc16077836 */ /* 0x000fe40000000000 */
[----:B--2---:R-:W-:Y:S01]  /*0170*/  IMAD.WIDE R8, R9, 0x4, R12 ;  /* 0x0000000409087825 */ /* 0x004fe200078e020c */
[----:B------:R-:W-:Y:S02]  /*0180*/  SHF.R.S32.HI R25, RZ, 0x2, R0 ;  /* 0x00000002ff197819 */ /* 0x000fe40000011400 */
[----:B------:R-:W-:Y:S01]  /*0190*/  LOP3.LUT R3, R0, 0xfffffffc, RZ, 0xc0, !PT ;  /* 0xfffffffc00037812 */ /* 0x000fe200078ec0ff */
[----:B------:R-:W-:Y:S01]  /*01a0*/  IMAD.WIDE R6, R7, 0x4, R12 ;  /* 0x0000000407067825 */ /* 0x000fe200078e020c */
[----:B------:R-:W-:-:S03]  /*01b0*/  LEA.HI R2, R25, R25, RZ, 0x2 ;  /* 0x0000001919027211 */ /* 0x000fc600078f10ff */
[----:B------:R-:W-:Y:S01]  /*01c0*/  IMAD.IADD R42, R22, 0x1, -R3 ;  /* 0x00000001162a7824 */ /* 0x000fe200078e0a03 */
[----:B------:R-:W-:Y:S01]  /*01d0*/  LOP3.LUT R2, R2, 0xfffffffc, RZ, 0xc0, !PT ;  /* 0xfffffffc02027812 */ /* 0x000fe200078ec0ff */
[----:B------:R-:W-:-:S04]  /*01e0*/  VIADD R11, R22, 0xfffffffd ;  /* 0xfffffffd160b7836 */ /* 0x000fc80000000000 */
[----:B------:R-:W-:Y:S01]  /*01f0*/  IMAD.IADD R25, R25, 0x1, -R2 ;  /* 0x0000000119197824 */ /* 0x000fe200078e0a02 */
[----:B------:R-:W-:-:S04]  /*0200*/  CS2R R2, SRZ ;  /* 0x0000000000027805 */ /* 0x000fc8000001ff00 */
[C---:B------:R-:W-:Y:S02]  /*0210*/  ISETP.GT.AND P0, PT, R25.reuse, RZ, PT ;  /* 0x000000ff1900720c */ /* 0x040fe40003f04270 */
[----:B------:R-:W-:Y:S02]  /*0220*/  ISETP.GT.AND P5, PT, R25, -0x1, PT ;  /* 0xffffffff1900780c */ /* 0x000fe40003fa4270 */
[C---:B------:R-:W-:Y:S02]  /*0230*/  ISETP.GT.AND P1, PT, R42.reuse, RZ, P0 ;  /* 0x000000ff2a00720c */ /* 0x040fe40000724270 */
[----:B------:R-:W-:Y:S02]  /*0240*/  ISETP.GT.AND P2, PT, R42, -0x1, P0 ;  /* 0xffffffff2a00780c */ /* 0x000fe40000744270 */
[C---:B------:R-:W-:Y:S02]  /*0250*/  ISETP.LT.AND P4, PT, R22.reuse, 0x100, P1 ;  /* 0x000001001600780c */ /* 0x040fe40000f81270 */
[----:B------:R-:W-:-:S02]  /*0260*/  ISETP.LT.AND P2, PT, R22, 0x100, P2 ;  /* 0x000001001600780c */ /* 0x000fc40001741270 */
[----:B------:R-:W-:Y:S01]  /*0270*/  ISETP.LT.U32.AND P1, PT, R42, 0x4, P0 ;  /* 0x000000042a00780c */ /* 0x000fe20000721070 */
[----:B------:R-:W-:Y:S01]  /*0280*/  IMAD.WIDE R10, R11, 0x4, R12 ;  /* 0x000000040b0a7825 */ /* 0x000fe200078e020c */
[----:B------:R-:W-:Y:S02]  /*0290*/  P2R R45, PR, RZ, 0x10 ;  /* 0x00000010ff2d7803 */ /* 0x000fe40000000000 */
[----:B------:R-:W-:-:S05]  /*02a0*/  ISETP.LT.AND P6, PT, R22, 0x100, P1 ;  /* 0x000001001600780c */ /* 0x000fca0000fc1270 */
[----:B------:R-:W2:Y:S04]  /*02b0*/  @P4 LDG.E R14, desc[UR4][R8.64] ;  /* 0x00000004080e4981 */ /* 0x000ea8000c1e1900 */
[----:B------:R-:W3:Y:S01]  /*02c0*/  @P2 LDG.E.64 R2, desc[UR4][R6.64] ;  /* 0x0000000406022981 */ /* 0x000ee2000c1e1b00 */
[----:B------:R-:W-:Y:S01]  /*02d0*/  ISETP.GT.AND P1, PT, R42, RZ, P5 ;  /* 0x000000ff2a00720c */ /* 0x000fe20002f24270 */
[C---:B------:R-:W-:Y:S01]  /*02e0*/  VIADD R5, R22.reuse, 0xffffffff ;  /* 0xffffffff16057836 */ /* 0x040fe20000000000 */
[----:B------:R-:W-:Y:S01]  /*02f0*/  P2R R44, PR, RZ, 0x40 ;  /* 0x00000040ff2c7803 */ /* 0x000fe20000000000 */
[----:B------:R-:W4:Y:S01]  /*0300*/  @P6 LDG.E R16, desc[UR4][R10.64] ;  /* 0x000000040a106981 */ /* 0x000f22000c1e1900 */
[----:B------:R-:W-:Y:S01]  /*0310*/  ISETP.LT.AND P3, PT, R22, 0x100, P1 ;  /* 0x000001001600780c */ /* 0x000fe20000f61270 */
[----:B------:R-:W-:-:S02]  /*0320*/  IMAD.WIDE R4, R5, 0x4, R12 ;  /* 0x0000000405047825 */ /* 0x000fc400078e020c */
[----:B------:R-:W5:Y:S10]  /*0330*/  @P6 LDG.E R26, desc[UR4][R10.64] ;  /* 0x000000040a1a6981 */ /* 0x000f74000c1e1900 */
[----:B------:R-:W4:Y:S01]  /*0340*/  @P3 LDG.E R17, desc[UR4][R4.64] ;  /* 0x0000000404113981 */ /* 0x000f22000c1e1900 */
[C---:B------:R-:W-:Y:S01]  /*0350*/  VIADD R0, R42.reuse, 0x2 ;  /* 0x000000022a007836 */ /* 0x040fe20000000000 */
[----:B------:R-:W-:Y:S01]  /*0360*/  ISETP.GE.AND P1, PT, R42, 0x3, PT ;  /* 0x000000032a00780c */ /* 0x000fe20003f26270 */
[----:B------:R-:W-:Y:S01]  /*0370*/  VIADD R24, R22, 0x1 ;  /* 0x0000000116187836 */ /* 0x000fe20000000000 */
[----:B------:R1:W5:Y:S02]  /*0380*/  @P3 LDG.E R29, desc[UR4][R4.64] ;  /* 0x00000004041d3981 */ /* 0x000364000c1e1900 */
[----:B------:R-:W-:-:S02]  /*0390*/  SEL R0, R0, RZ, !P1 ;  /* 0x000000ff00007207 */ /* 0x000fc40004800000 */
[----:B------:R-:W-:Y:S02]  /*03a0*/  ISETP.GT.AND P1, PT, R42, 0x2, PT ;  /* 0x000000022a00780c */ /* 0x000fe40003f24270 */
[----:B------:R-:W-:-:S04]  /*03b0*/  LEA.HI R15, R15, R24, RZ, 0x2 ;  /* 0x000000180f0f7211 */ /* 0x000fc800078f10ff */
[----:B------:R-:W-:Y:S01]  /*03c0*/  LOP3.LUT R15, R15, 0xfffffffc, RZ, 0xc0, !PT ;  /* 0xfffffffc0f0f7812 */ /* 0x000fe200078ec0ff */
[----:B------:R-:W-:-:S04]  /*03d0*/  VIADD R19, R0, 0x5 ;  /* 0x0000000500137836 */ /* 0x000fc80000000000 */
[----:B------:R-:W-:Y:S02]  /*03e0*/  IMAD.IADD R24, R24, 0x1, -R15 ;  /* 0x0000000118187824 */ /* 0x000fe400078e0a0f */
[----:B------:R-:W-:Y:S02]  /*03f0*/  @!P1 IMAD.MOV R19, RZ, RZ, R0 ;  /* 0x000000ffff139224 */ /* 0x000fe400078e0200 */
[C---:B------:R-:W-:Y:S01]  /*0400*/  VIADD R0, R24.reuse, 0x2 ;  /* 0x0000000218007836 */ /* 0x040fe20000000000 */
[----:B------:R-:W-:-:S04]  /*0410*/  ISETP.GE.AND P1, PT, R24, 0x3, PT ;  /* 0x000000031800780c */ /* 0x000fc80003f26270 */
[----:B------:R-:W-:Y:S02]  /*0420*/  SEL R0, R0, RZ, !P1 ;  /* 0x000000ff00007207 */ /* 0x000fe40004800000 */
[----:B------:R-:W-:-:S03]  /*0430*/  ISETP.GT.AND P1, PT, R24, 0x2, PT ;  /* 0x000000021800780c */ /* 0x000fc60003f24270 */
[----:B------:R-:W-:-:S10]  /*0440*/  VIADD R23, R0, 0x5 ;  /* 0x0000000500177836 */ /* 0x000fd40000000000 */
[----:B------:R-:W-:Y:S01]  /*0450*/  @!P1 IMAD.MOV R23, RZ, RZ, R0 ;  /* 0x000000ffff179224 */ /* 0x000fe200078e0200 */
[C---:B------:R-:W-:Y:S01]  /*0460*/  ISETP.GE.AND P1, PT, R25.reuse, 0x3, PT ;  /* 0x000000031900780c */ /* 0x040fe20003f26270 */
[----:B------:R-:W-:-:S05]  /*0470*/  VIADD R0, R25, 0x2 ;  /* 0x0000000219007836 */ /* 0x000fca0000000000 */
[----:B------:R-:W-:Y:S02]  /*0480*/  SEL R15, R0, RZ, !P1 ;  /* 0x000000ff000f7207 */ /* 0x000fe40004800000 */
[----:B------:R-:W-:Y:S01]  /*0490*/  ISETP.GT.AND P1, PT, R25, 0x2, PT ;  /* 0x000000021900780c */ /* 0x000fe20003f24270 */
[----:B------:R-:W-:Y:S02]  /*04a0*/  VIADD R20, R24, 0x1 ;  /* 0x0000000118147836 */ /* 0x000fe40000000000 */
[----:B------:R-:W-:-:S10]  /*04b0*/  VIADD R0, R15, 0x5 ;  /* 0x000000050f007836 */ /* 0x000fd40000000000 */
[----:B------:R-:W-:Y:S01]  /*04c0*/  @!P1 IMAD.MOV R0, RZ, RZ, R15 ;  /* 0x000000ffff009224 */ /* 0x000fe200078e020f */
[----:B------:R-:W-:Y:S02]  /*04d0*/  ISETP.LT.U32.AND P1, PT, R20, 0x4, P0 ;  /* 0x000000041400780c */ /* 0x000fe40000721070 */
[----:B------:R-:W-:Y:S01]  /*04e0*/  ISETP.GT.AND P0, PT, R24, RZ, P0 ;  /* 0x000000ff1800720c */ /* 0x000fe20000704270 */
[----:B------:R-:W-:Y:S01]  /*04f0*/  IMAD.IADD R32, R0, 0x1, -R25 ;  /* 0x0000000100207824 */ /* 0x000fe200078e0a19 */
[----:B01----:R-:W-:Y:S02]  /*0500*/  CS2R R4, SRZ ;  /* 0x0000000000047805 */ /* 0x003fe4000001ff00 */
[----:B--2---:R-:W-:Y:S02]  /*0510*/  SEL R21, R14, RZ, P4 ;  /* 0x000000ff0e157207 */ /* 0x004fe40002000000 */
[----:B------:R-:W-:Y:S02]  /*0520*/  ISETP.LT.AND P4, PT, R22, 0x100, P1 ;  /* 0x000001001600780c */ /* 0x000fe40000f81270 */
[----:B------:R-:W-:-:S02]  /*0530*/  ISETP.NE.AND P1, PT, R45, RZ, PT ;  /* 0x000000ff2d00720c */ /* 0x000fc40003f25270 */
[----:B---3--:R-:W-:-:S05]  /*0540*/  SEL R2, R2, RZ, P2 ;  /* 0x000000ff02027207 */ /* 0x008fca0001000000 */
[----:B------:R-:W-:Y:S01]  /*0550*/  FADD R21, R21, R2 ;  /* 0x0000000215157221 */ /* 0x000fe20000000000 */
[----:B------:R-:W-:-:S06]  /*0560*/  IMAD.MOV.U32 R2, RZ, RZ, RZ ;  /* 0x000000ffff027224 */ /* 0x000fcc00078e00ff */
[----:B------:R0:W2:Y:S01]  /*0570*/  @P1 LDG.E R2, desc[UR4][R8.64] ;  /* 0x0000000408021981 */ /* 0x0000a2000c1e1900 */
[C---:B------:R-:W-:Y:S02]  /*0580*/  ISETP.LT.AND P1, PT, R22.reuse, 0x100, P0 ;  /* 0x000001001600780c */ /* 0x040fe40000721270 */
[----:B------:R-:W-:Y:S02]  /*0590*/  ISETP.GE.AND P0, PT, R22, 0x100, PT ;  /* 0x000001001600780c */ /* 0x000fe40003f06270 */
[----:B----4-:R-:W-:Y:S02]  /*05a0*/  SEL R16, R16, RZ, P6 ;  /* 0x000000ff10107207 */ /* 0x010fe40003000000 */
[----:B------:R-:W-:Y:S02]  /*05b0*/  P2R R49, PR, RZ, 0x2 ;  /* 0x00000002ff317803 */ /* 0x000fe40000000000 */
[-C--:B0-----:R-:W-:Y:S02]  /*05c0*/  LOP3.LUT R8, R25, R42.reuse, RZ, 0xfc, !PT ;  /* 0x0000002a19087212 */ /* 0x081fe400078efcff */
[----:B------:R-:W-:-:S03]  /*05d0*/  IADD3 R9, R19, -R42, -R25 ;  /* 0x8000002a13097210 */ /* 0x000fc60007ffe819 */
[----:B------:R-:W3:Y:S01]  /*05e0*/  @P1 LDG.E R30, desc[UR4][R6.64] ;  /* 0x00000004061e1981 */ /* 0x000ee2000c1e1900 */
[----:B------:R-:W-:-:S03]  /*05f0*/  SEL R17, R17, RZ, P3 ;  /* 0x000000ff11117207 */ /* 0x000fc60001800000 */
[----:B------:R-:W4:Y:S01]  /*0600*/  @P1 LDG.E R31, desc[UR4][R6.64] ;  /* 0x00000004061f1981 */ /* 0x000f22000c1e1900 */
[----:B------:R-:W-:Y:S01]  /*0610*/  ISETP.GT.AND P1, PT, R8, -0x1, !P0 ;  /* 0xffffffff0800780c */ /* 0x000fe20004724270 */
[----:B------:R-:W-:Y:S01]  /*0620*/  FADD R16, R21, R16 ;  /* 0x0000001015107221 */ /* 0x000fe20000000000 */
[----:B------:R-:W-:-:S03]  /*0630*/  IADD3 R9, R9, 0x1, R0 ;  /* 0x0000000109097810 */ /* 0x000fc60007ffe000 */
[----:B------:R-:W-:Y:S02]  /*0640*/  FADD R17, R16, R17 ;  /* 0x0000001110117221 */ /* 0x000fe40000000000 */
[----:B------:R-:W-:Y:S02]  /*0650*/  IMAD R16, R32, R19, R9 ;  /* 0x0000001320107224 */ /* 0x000fe400078e0209 */
[----:B------:R-:W-:-:S05]  /*0660*/  IMAD.WIDE R18, R22, 0x4, R12 ;  /* 0x0000000416127825 */ /* 0x000fca00078e020c */
[----:B------:R-:W2:Y:S01]  /*0670*/  @P1 LDG.E.64 R4, desc[UR4][R18.64] ;  /* 0x0000000412041981 */ /* 0x000ea2000c1e1b00 */
[----:B------:R-:W-:-:S06]  /*0680*/  CS2R R10, SRZ ;  /* 0x00000000000a7805 */ /* 0x000fcc000001ff00 */
[----:B------:R0:W3:Y:S01]  /*0690*/  @P2 LDG.E.64 R10, desc[UR4][R6.64] ;  /* 0x00000004060a2981 */ /* 0x0000e2000c1e1b00 */
[----:B------:R-:W-:Y:S02]  /*06a0*/  VIADD R15, R22, 0xfffffffe ;  /* 0xfffffffe160f7836 */ /* 0x000fe40000000000 */
[----:B------:R-:W-:Y:S02]  /*06b0*/  VIADD R8, R24, 0x1 ;  /* 0x0000000118087836 */ /* 0x000fe40000000000 */
[----:B------:R-:W-:Y:S02]  /*06c0*/  VIADD R9, R25, 0x1 ;  /* 0x0000000119097836 */ /* 0x000fe40000000000 */
[----:B------:R-:W-:-:S03]  /*06d0*/  IMAD.WIDE R14, R15, 0x4, R12 ;  /* 0x000000040f0e7825 */ /* 0x000fc600078e020c */
[C---:B0-----:R-:W-:Y:S02]  /*06e0*/  LOP3.LUT R6, R9.reuse, R8, RZ, 0xfc, !PT ;  /* 0x0000000809067212 */ /* 0x041fe400078efcff */
[C---:B------:R-:W-:Y:S01]  /*06f0*/  ISETP.GE.U32.AND P6, PT, R9.reuse, 0x4, PT ;  /* 0x000000040900780c */ /* 0x040fe20003fc6070 */
[----:B------:R-:W3:Y:S01]  /*0700*/  @P4 LDG.E R27, desc[UR4][R14.64] ;  /* 0x000000040e1b4981 */ /* 0x000ee2000c1e1900 */
[----:B------:R-:W-:Y:S02]  /*0710*/  LOP3.LUT R9, R9, R42, RZ, 0xfc, !PT ;  /* 0x0000002a09097212 */ /* 0x000fe400078efcff */
[----:B------:R-:W-:Y:S01]  /*0720*/  P2R R47, PR, RZ, 0x8 ;  /* 0x00000008ff2f7803 */ /* 0x000fe20000000000 */
[----:B------:R0:W3:Y:S01]  /*0730*/  @P4 LDG.E R28, desc[UR4][R14.64] ;  /* 0x000000040e1c4981 */ /* 0x0000e2000c1e1900 */
[----:B------:R-:W-:Y:S02]  /*0740*/  P2R R48, PR, RZ, 0x10 ;  /* 0x00000010ff307803 */ /* 0x000fe40000000000 */
[----:B------:R-:W-:-:S02]  /*0750*/  ISETP.LT.U32.AND P4, PT, R9, 0x4, !P0 ;  /* 0x000000040900780c */ /* 0x000fc40004781070 */
[----:B------:R-:W-:Y:S02]  /*0760*/  ISETP.LT.U32.AND P3, PT, R6, 0x4, !P0 ;  /* 0x000000040600780c */ /* 0x000fe40004761070 */
[----:B------:R-:W-:Y:S02]  /*0770*/  P2R R50, PR, RZ, 0x1 ;  /* 0x00000001ff327803 */ /* 0x000fe40000000000 */
[----:B------:R-:W-:Y:S02]  /*0780*/  ISETP.LT.U32.AND P0, PT, R42, 0x4, P5 ;  /* 0x000000042a00780c */ /* 0x000fe40002f01070 */
[----:B0-----:R-:W-:Y:S02]  /*0790*/  P2R R14, PR, RZ, 0x4 ;  /* 0x00000004ff0e7803 */ /* 0x001fe40000000000 */
[----:B------:R-:W-:Y:S02]  /*07a0*/  ISETP.LT.U32.AND P2, PT, R20, 0x4, P5 ;  /* 0x000000041400780c */ /* 0x000fe40002f41070 */
[----:B------:R-:W-:-:S02]  /*07b0*/  ISETP.GT.AND P5, PT, R24, RZ, P5 ;  /* 0x000000ff1800720c */ /* 0x000fc40002fa4270 */
[----:B------:R-:W-:Y:S02]  /*07c0*/  P2R R35, PR, RZ, 0x4 ;  /* 0x00000004ff237803 */ /* 0x000fe40000000000 */
[----:B------:R-:W-:-:S13]  /*07d0*/  ISETP.LT.AND P2, PT, R22, 0x100, P5 ;  /* 0x000001001600780c */ /* 0x000fda0002f41270 */
[----:B------:R-:W3:Y:S01]  /*07e0*/  @P2 LDG.E R36, desc[UR4][R18.64] ;  /* 0x0000000412242981 */ /* 0x000ee2000c1e1900 */
[----:B------:R-:W-:Y:S02]  /*07f0*/  IMAD.IADD R33, R25, 0x1, -R0 ;  /* 0x0000000119217824 */ /* 0x000fe400078e0a00 */
[C---:B------:R-:W-:Y:S02]  /*0800*/  VIADD R21, R22.reuse, 0x3 ;  /* 0x0000000316157836 */ /* 0x040fe40000000000 */
[C---:B------:R-:W-:Y:S02]  /*0810*/  VIADD R9, R22.reuse, 0x4 ;  /* 0x0000000416097836 */ /* 0x040fe40000000000 */
[C---:B------:R-:W-:Y:S02]  /*0820*/  VIADD R7, R22.reuse, 0x5 ;  /* 0x0000000516077836 */ /* 0x040fe40000000000 */
[----:B------:R-:W-:Y:S01]  /*0830*/  VIADD R15, R22, 0x6 ;  /* 0x00000006160f7836 */ /* 0x000fe20000000000 */
[----:B------:R-:W-:Y:S01]  /*0840*/  P2R R51, PR, RZ, 0x4 ;  /* 0x00000004ff337803 */ /* 0x000fe20000000000 */
[----:B------:R-:W-:Y:S01]  /*0850*/  IMAD.WIDE R20, R21, 0x4, R12 ;  /* 0x0000000415147825 */ /* 0x000fe200078e020c */
[----:B------:R-:W3:Y:S01]  /*0860*/  @P2 LDG.E R38, desc[UR4][R18.64] ;  /* 0x0000000412262981 */ /* 0x000ee2000c1e1900 */
[----:B------:R-:W-:-:S02]  /*0870*/  ISETP.NE.AND P2, PT, R14, RZ, PT ;  /* 0x000000ff0e00720c */ /* 0x000fc40003f45270 */
[----:B------:R-:W-:-:S04]  /*0880*/  IMAD.WIDE R8, R9, 0x4, R12 ;  /* 0x0000000409087825 */ /* 0x000fc800078e020c */
[----:B------:R-:W-:Y:S01]  /*0890*/  IMAD.WIDE R6, R7, 0x4, R12 ;  /* 0x0000000407067825 */ /* 0x000fe200078e020c */
[----:B------:R-:W-:Y:S02]  /*08a0*/  ISETP.NE.AND P5, PT, R35, RZ, PT ;  /* 0x000000ff2300720c */ /* 0x000fe40003fa5270 */
[----:B------:R-:W-:Y:S02]  /*08b0*/  P2R R52, PR, RZ, 0x2 ;  /* 0x00000002ff347803 */ /* 0x000fe40000000000 */
[----:B------:R-:W-:Y:S01]  /*08c0*/  ISETP.LT.AND P0, PT, R22, 0x100, P0 ;  /* 0x000001001600780c */ /* 0x000fe20000701270 */
[----:B------:R-:W-:-:S03]  /*08d0*/  IMAD.MOV.U32 R35, RZ, RZ, RZ ;  /* 0x000000ffff237224 */ /* 0x000fc600078e00ff */
[----:B------:R-:W-:Y:S02]  /*08e0*/  P2R R53, PR, RZ, 0x1 ;  /* 0x00000001ff357803 */ /* 0x000fe40000000000 */
[----:B------:R-:W-:-:S07]  /*08f0*/  P2R R54, PR, RZ, 0x1 ;  /* 0x00000001ff367803 */ /* 0x000fce0000000000 */
[----:B------:R-:W3:Y:S04]  /*0900*/  @P0 LDG.E R35, desc[UR4][R18.64+0x4] ;  /* 0x0000040412230981 */ /* 0x000ee8000c1e1900 */
[----:B------:R-:W3:Y:S01]  /*0910*/  @P0 LDG.E R37, desc[UR4][R18.64+0x4] ;  /* 0x0000040412250981 */ /* 0x000ee2000c1e1900 */
[----:B------:R-:W-:Y:S01]  /*0920*/  IMAD.MOV.U32 R46, RZ, RZ, RZ ;  /* 0x000000ffff2e7224 */ /* 0x000fe200078e00ff */
[----:B--2---:R-:W-:-:S05]  /*0930*/  SEL R4, R4, RZ, P1 ;  /* 0x000000ff04047207 */ /* 0x004fca0000800000 */
[----:B------:R-:W-:Y:S01]  /*0940*/  FADD R34, R17, R4 ;  /* 0x0000000411227221 */ /* 0x000fe20000000000 */
[----:B------:R-:W-:Y:S02]  /*0950*/  VIADD R17, R22, 0x2 ;  /* 0x0000000216117836 */ /* 0x000fe40000000000 */
[----:B------:R-:W-:Y:S02]  /*0960*/  IMAD R4, R42, R33, R16 ;  /* 0x000000212a047224 */ /* 0x000fe400078e0210 */
[----:B------:R-:W-:-:S04]  /*0970*/  IMAD.WIDE R16, R17, 0x4, R12 ;  /* 0x0000000411107825 */ /* 0x000fc800078e020c */
[----:B------:R-:W-:Y:S01]  /*0980*/  IMAD.WIDE R12, R15, 0x4, R12 ;  /* 0x000000040f0c7825 */ /* 0x000fe200078e020c */
[----:B------:R-:W-:-:S06]  /*0990*/  CS2R R14, SRZ ;  /* 0x00000000000e7805 */ /* 0x000fcc000001ff00 */
[----:B------:R0:W2:Y:S01]  /*09a0*/  @P1 LDG.E.64 R14, desc[UR4][R18.64] ;  /* 0x00000004120e1981 */ /* 0x0000a2000c1e1b00 */
[----:B------:R-:W-:Y:S02]  /*09b0*/  ISETP.LT.AND P1, PT, R22, 0x100, P5 ;  /* 0x000001001600780c */ /* 0x000fe40002f21270 */
[----:B------:R-:W-:-:S11]  /*09c0*/  ISETP.GT.AND P5, PT, R42, RZ, !P6 ;  /* 0x000000ff2a00720c */ /* 0x000fd600077a4270 */
[----:B------:R-:W2:Y:S01]  /*09d0*/  @P1 LDG.E R40, desc[UR4][R16.64] ;  /* 0x0000000410281981 */ /* 0x000ea2000c1e1900 */
[----:B------:R-:W-:Y:S02]  /*09e0*/  ISETP.LT.AND P0, PT, R22, 0x100, P5 ;  /* 0x000001001600780c */ /* 0x000fe40002f01270 */
[----:B------:R-:W-:Y:S01]  /*09f0*/  ISETP.GT.AND P5, PT, R24, RZ, !P6 ;  /* 0x000000ff1800720c */ /* 0x000fe200077a4270 */
[----:B------:R1:W2:Y:S03]  /*0a00*/  @P1 LDG.E R39, desc[UR4][R16.64] ;  /* 0x0000000410271981 */ /* 0x0002a6000c1e1900 */
[----:B------:R-:W-:Y:S02]  /*0a10*/  ISETP.LT.AND P5, PT, R22, 0x100, P5 ;  /* 0x000001001600780c */ /* 0x000fe40002fa1270 */
[----:B------:R-:W-:Y:S02]  /*0a20*/  P2R R55, PR, RZ, 0x2 ;  /* 0x00000002ff377803 */ /* 0x000fe40000000000 */
[----:B------:R-:W-:-:S03]  /*0a30*/  ISETP.GT.AND P1, PT, R42, -0x1, !P6 ;  /* 0xffffffff2a00780c */ /* 0x000fc60007724270 */
[----:B------:R-:W2:Y:S01]  /*0a40*/  @P0 LDG.E R43, desc[UR4][R20.64] ;  /* 0x00000004142b0981 */ /* 0x000ea2000c1e1900 */
[----:B------:R-:W-:Y:S02]  /*0a50*/  ISETP.LT.AND P6, PT, R22, 0x100, P1 ;  /* 0x000001001600780c */ /* 0x000fe40000fc1270 */
[----:B0-----:R-:W-:Y:S01]  /*0a60*/  CS2R R18, SRZ ;  /* 0x0000000000127805 */ /* 0x001fe2000001ff00 */
[----:B------:R0:W2:Y:S04]  /*0a70*/  @P0 LDG.E R41, desc[UR4][R20.64] ;  /* 0x0000000414290981 */ /* 0x0000a8000c1e1900 */
[----:B------:R-:W2:Y:S01]  /*0a80*/  @P5 LDG.E R46, desc[UR4][R8.64] ;  /* 0x00000004082e5981 */ /* 0x000ea2000c1e1900 */
[----:B-1----:R-:W-:-:S05]  /*0a90*/  CS2R R16, SRZ ;  /* 0x0000000000107805 */ /* 0x002fca000001ff00 */
[----:B------:R-:W2:Y:S04]  /*0aa0*/  @P6 LDG.E.64 R18, desc[UR4][R8.64] ;  /* 0x0000000408126981 */ /* 0x000ea8000c1e1b00 */
[----:B------:R-:W2:Y:S01]  /*0ab0*/  @P6 LDG.E.64 R16, desc[UR4][R8.64] ;  /* 0x0000000408106981 */ /* 0x000ea2000c1e1b00 */
[----:B0-----:R-:W-:-:S06]  /*0ac0*/  CS2R R20, SRZ ;  /* 0x0000000000147805 */ /* 0x001fcc000001ff00 */
[----:B------:R-:W2:Y:S04]  /*0ad0*/  @P4 LDG.E R21, desc[UR4][R6.64] ;  /* 0x0000000406154981 */ /* 0x000ea8000c1e1900 */
[----:B------:R0:W2:Y:S01]  /*0ae0*/  @P4 LDG.E R20, desc[UR4][R6.64] ;  /* 0x0000000406144981 */ /* 0x0000a2000c1e1900 */
[----:B------:R-:W-:Y:S02]  /*0af0*/  P2R R56, PR, RZ, 0x1 ;  /* 0x00000001ff387803 */ /* 0x000fe40000000000 */
[----:B------:R-:W-:-:S04]  /*0b00*/  ISETP.NE.AND P0, PT, R48, RZ, PT ;  /* 0x000000ff3000720c */ /* 0x000fc80003f05270 */
[----:B------:R-:W-:Y:S02]  /*0b10*/  P2R R57, PR, RZ, 0x1 ;  /* 0x00000001ff397803 */ /* 0x000fe40000000000 */
[----:B------:R-:W-:Y:S02]  /*0b20*/  ISETP.NE.AND P0, PT, R45, RZ, PT ;  /* 0x000000ff2d00720c */ /* 0x000fe40003f05270 */
[----:B0-----:R-:W-:Y:S02]  /*0b30*/  P2R R6, PR, RZ, 0x10 ;  /* 0x00000010ff067803 */ /* 0x001fe40000000000 */
[----:B------:R-:W-:Y:S02]  /*0b40*/  ISETP.NE.AND P4, PT, R44, RZ, PT ;  /* 0x000000ff2c00720c */ /* 0x000fe40003f85270 */
[----:B------:R-:W-:Y:S01]  /*0b50*/  CS2R R44, SRZ ;  /* 0x00000000002c7805 */ /* 0x000fe2000001ff00 */
[----:B------:R-:W-:-:S05]  /*0b60*/  IMAD.MOV.U32 R42, RZ, RZ, RZ ;  /* 0x000000ffff2a7224 */ /* 0x000fca00078e00ff */
[----:B------:R-:W2:Y:S04]  /*0b70*/  @P3 LDG.E R44, desc[UR4][R12.64] ;  /* 0x000000040c2c3981 */ /* 0x000ea8000c1e1900 */
[----:B------:R-:W2:Y:S04]  /*0b80*/  @P3 LDG.E R45, desc[UR4][R12.64] ;  /* 0x000000040c2d3981 */ /* 0x000ea8000c1e1900 */
[----:B------:R0:W2:Y:S01]  /*0b90*/  @P5 LDG.E R42, desc[UR4][R8.64] ;  /* 0x00000004082a5981 */ /* 0x0000a2000c1e1900 */
[----:B------:R-:W-:Y:S02]  /*0ba0*/  P2R R58, PR, RZ, 0x1 ;  /* 0x00000001ff3a7803 */ /* 0x000fe40000000000 */
[----:B------:R-:W-:-:S02]  /*0bb0*/  ISETP.NE.AND P0, PT, R49, RZ, PT ;  /* 0x000000ff3100720c */ /* 0x000fc40003f05270 */
[----:B---3--:R-:W-:Y:S02]  /*0bc0*/  SEL R11, R11, 0xff800000, P2 ;  /* 0xff8000000b0b7807 */ /* 0x008fe40001000000 */
[----:B----4-:R-:W-:-:S04]  /*0bd0*/  SEL R60, R31, 0xff800000, P0 ;  /* 0xff8000001f3c7807 */ /* 0x010fc80000000000 */
[C---:B------:R-:W-:Y:S02]  /*0be0*/  FSETP.GT.AND P0, PT, R11.reuse, R60, PT ;  /* 0x0000003c0b00720b */ /* 0x040fe40003f04000 */
[----:B0-----:R-:W-:Y:S02]  /*0bf0*/  P2R R8, PR, RZ, 0x8 ;  /* 0x00000008ff087803 */ /* 0x001fe40000000000 */
[----:B------:R-:W-:Y:S02]  /*0c00*/  FSETP.NAN.AND P3, PT, R11, R11, PT ;  /* 0x0000000b0b00720b */ /* 0x000fe40003f68000 */
[----:B------:R-:W-:Y:S02]  /*0c10*/  P2R R13, PR, RZ, 0x1 ;  /* 0x00000001ff0d7803 */ /* 0x000fe40000000000 */
[----:B------:R-:W-:-:S05]  /*0c20*/  SEL R10, R10, 0xff800000, P2 ;  /* 0xff8000000a0a7807 */ /* 0x000fca0001000000 */
[----:B------:R-:W-:Y:S02]  /*0c30*/  @!P0 SEL R11, R11, R60, P3 ;  /* 0x0000003c0b0b8207 */ /* 0x000fe40001800000 */
[----:B------:R-:W-:-:S04]  /*0c40*/  ISETP.NE.AND P0, PT, R58, RZ, PT ;  /* 0x000000ff3a00720c */ /* 0x000fc80003f05270 */
[----:B------:R-:W-:-:S04]  /*0c50*/  SEL R9, R2, 0xff800000, P0 ;  /* 0xff80000002097807 */ /* 0x000fc80000000000 */
[C---:B------:R-:W-:Y:S02]  /*0c60*/  FSETP.GT.AND P0, PT, R10.reuse, R9, PT ;  /* 0x000000090a00720b */ /* 0x040fe40003f04000 */
[----:B------:R-:W-:Y:S02]  /*0c70*/  FSETP.NAN.AND P3, PT, R10, R10, PT ;  /* 0x0000000a0a00720b */ /* 0x000fe40003f68000 */
[----:B------:R-:W-:Y:S02]  /*0c80*/  P2R R2, PR, RZ, 0x1 ;  /* 0x00000001ff027803 */ /* 0x000fe40000000000 */
[----:B-----5:R-:W-:-:S07]  /*0c90*/  SEL R7, R26, 0xff800000, P4 ;  /* 0xff8000001a077807 */ /* 0x020fce0002000000 */
[----:B------:R-:W-:Y:S02]  /*0ca0*/  @!P0 SEL R10, R10, R9, P3 ;  /* 0x000000090a0a8207 */ /* 0x000fe40001800000 */
[----:B------:R-:W-:Y:S02]  /*0cb0*/  ISETP.NE.AND P0, PT, R57, RZ, PT ;  /* 0x000000ff3900720c */ /* 0x000fe40003f05270 */
[----:B------:R-:W-:Y:S02]  /*0cc0*/  FSETP.NAN.AND P4, PT, R7, R7, PT ;  /* 0x000000070700720b */ /* 0x000fe40003f88000 */
[----:B------:R-:W-:Y:S02]  /*0cd0*/  SEL R28, R28, 0xff800000, P0 ;  /* 0xff8000001c1c7807 */ /* 0x000fe40000000000 */
[----:B------:R-:W-:Y:S02]  /*0ce0*/  ISETP.NE.AND P1, PT, R51, RZ, PT ;  /* 0x000000ff3300720c */ /* 0x000fe40003f25270 */
[----:B------:R-:W-:-:S02]  /*0cf0*/  FSETP.NAN.AND P0, PT, R28, R28, PT ;  /* 0x0000001c1c00720b */ /* 0x000fc40003f08000 */
[----:B------:R-:W-:Y:S02]  /*0d00*/  FSETP.GEU.AND P3, PT, R10, R7, PT ;  /* 0x000000070a00720b */ /* 0x000fe40003f6e000 */
[----:B------:R-:W-:-:S03]  /*0d10*/  SEL R9, R36, 0xff800000, P1 ;  /* 0xff80000024097807 */ /* 0x000fc60000800000 */
[----:B------:R-:W-:Y:S02]  /*0d20*/  @!P4 SEL R7, R7, R10, !P3 ;  /* 0x0000000a0707c207 */ /* 0x000fe40005800000 */
[----:B------:R-:W-:Y:S02]  /*0d30*/  FSETP.NAN.AND P1, PT, R9, R9, PT ;  /* 0x000000090900720b */ /* 0x000fe40003f28000 */
[----:B------:R-:W-:Y:S02]  /*0d40*/  FSETP.GEU.AND P4, PT, R11, R28, PT ;  /* 0x0000001c0b00720b */ /* 0x000fe40003f8e000 */
[----:B------:R-:W-:Y:S02]  /*0d50*/  P2R R31, PR, RZ, 0x4 ;  /* 0x00000004ff1f7803 */ /* 0x000fe40000000000 */
[----:B------:R-:W-:Y:S02]  /*0d60*/  @!P0 SEL R28, R28, R11, !P4 ;  /* 0x0000000b1c1c8207 */ /* 0x000fe40006000000 */
[----:B------:R-:W-:-:S02]  /*0d70*/  ISETP.NE.AND P2, PT, R47, RZ, PT ;  /* 0x000000ff2f00720c */ /* 0x000fc40003f45270 */
[----:B------:R-:W-:Y:S02]  /*0d80*/  P2R R11, PR, RZ, 0x10 ;  /* 0x00000010ff0b7803 */ /* 0x000fe40000000000 */
[----:B------:R-:W-:Y:S02]  /*0d90*/  FSETP.GEU.AND P4, PT, R28, R9, PT ;  /* 0x000000091c00720b */ /* 0x000fe40003f8e000 */
[----:B------:R-:W-:Y:S02]  /*0da0*/  SEL R10, R29, 0xff800000, P2 ;  /* 0xff8000001d0a7807 */ /* 0x000fe40001000000 */
[----:B------:R-:W-:Y:S02]  /*0db0*/  P2R R36, PR, RZ, 0x10 ;  /* 0x00000010ff247803 */ /* 0x000fe40000000000 */
[----:B------:R-:W-:Y:S02]  /*0dc0*/  @!P1 SEL R9, R9, R28, !P4 ;  /* 0x0000001c09099207 */ /* 0x000fe40006000000 */
[----:B------:R-:W-:-:S02]  /*0dd0*/  FSETP.NAN.AND P4, PT, R10, R10, PT ;  /* 0x0000000a0a00720b */ /* 0x000fc40003f88000 */
[----:B------:R-:W-:Y:S02]  /*0de0*/  FSETP.GEU.AND P2, PT, R7, R10, PT ;  /* 0x0000000a0700720b */ /* 0x000fe40003f4e000 */
[----:B------:R-:W-:-:S09]  /*0df0*/  ISETP.NE.AND P1, PT, R52, RZ, PT ;  /* 0x000000ff3400720c */ /* 0x000fd20003f25270 */
[----:B------:R-:W-:Y:S02]  /*0e00*/  @!P4 SEL R10, R10, R7, !P2 ;  /* 0x000000070a0ac207 */ /* 0x000fe40005000000 */
[----:B------:R-:W-:Y:S02]  /*0e10*/  P2R R26, PR, RZ, 0x4 ;  /* 0x00000004ff1a7803 */ /* 0x000fe40000000000 */
[----:B------:R-:W-:Y:S02]  /*0e20*/  P2R R12, PR, RZ, 0x8 ;  /* 0x00000008ff0c7803 */ /* 0x000fe40000000000 */
[----:B------:R-:W-:Y:S02]  /*0e30*/  ISETP.NE.AND P3, PT, R55, RZ, PT ;  /* 0x000000ff3700720c */ /* 0x000fe40003f65270 */
[----:B------:R-:W-:Y:S02]  /*0e40*/  ISETP.NE.AND P0, PT, R54, RZ, PT ;  /* 0x000000ff3600720c */ /* 0x000fe40003f05270 */
[----:B------:R-:W-:-:S02]  /*0e50*/  P2R R52, PR, RZ, 0x2 ;  /* 0x00000002ff347803 */ /* 0x000fc40000000000 */
[----:B------:R-:W-:Y:S02]  /*0e60*/  P2R R28, PR, RZ, 0x8 ;  /* 0x00000008ff1c7803 */ /* 0x000fe40000000000 */
[----:B--2---:R-:W-:-:S04]  /*0e70*/  SEL R7, R14, 0xff800000, P1 ;  /* 0xff8000000e077807 */ /* 0x004fc80000800000 */
[-C--:B------:R-:W-:Y:S02]  /*0e80*/  FSETP.NAN.AND P4, PT, R7, R7.reuse, PT ;  /* 0x000000070700720b */ /* 0x080fe40003f88000 */
[----:B------:R-:W-:Y:S02]  /*0e90*/  FSETP.GEU.AND P2, PT, R10, R7, PT ;  /* 0x000000070a00720b */ /* 0x000fe40003f4e000 */
[----:B------:R-:W-:-:S09]  /*0ea0*/  SEL R15, R15, 0xff800000, P1 ;  /* 0xff8000000f0f7807 */ /* 0x000fd20000800000 */
[----:B------:R-:W-:Y:S02]  /*0eb0*/  @!P4 SEL R7, R7, R10, !P2 ;  /* 0x0000000a0707c207 */ /* 0x000fe40005000000 */
[-C--:B------:R-:W-:Y:S02]  /*0ec0*/  FSETP.NAN.AND P4, PT, R15, R15.reuse, PT ;  /* 0x0000000f0f00720b */ /* 0x080fe40003f88000 */
[----:B------:R-:W-:Y:S02]  /*0ed0*/  P2R R29, PR, RZ, 0x4 ;  /* 0x00000004ff1d7803 */ /* 0x000fe40000000000 */
[----:B------:R-:W-:Y:S02]  /*0ee0*/  FSETP.GEU.AND P2, PT, R9, R15, PT ;  /* 0x0000000f0900720b */ /* 0x000fe40003f4e000 */
[----:B------:R-:W-:Y:S02]  /*0ef0*/  SEL R40, R40, 0xff800000, P3 ;  /* 0xff80000028287807 */ /* 0x000fe40001800000 */
[----:B------:R-:W-:-:S05]  /*0f00*/  P2R R47, PR, RZ, 0x4 ;  /* 0x00000004ff2f7803 */ /* 0x000fca0000000000 */
[----:B------:R-:W-:Y:S02]  /*0f10*/  @!P4 SEL R15, R15, R9, !P2 ;  /* 0x000000090f0fc207 */ /* 0x000fe40005000000 */
[-C--:B------:R-:W-:Y:S02]  /*0f20*/  FSETP.NAN.AND P2, PT, R40, R40.reuse, PT ;  /* 0x000000282800720b */ /* 0x080fe40003f48000 */
[----:B------:R-:W-:Y:S02]  /*0f30*/  FSETP.GEU.AND P1, PT, R15, R40, PT ;  /* 0x000000280f00720b */ /* 0x000fe40003f2e000 */
[----:B------:R-:W-:Y:S02]  /*0f40*/  SEL R14, R37, 0xff800000, P0 ;  /* 0xff800000250e7807 */ /* 0x000fe40000000000 */
[----:B------:R-:W-:Y:S02]  /*0f50*/  P2R R9, PR, RZ, 0x2 ;  /* 0x00000002ff097803 */ /* 0x000fe40000000000 */
[----:B------:R-:W-:-:S05]  /*0f60*/  ISETP.NE.AND P3, PT, R2, RZ, PT ;  /* 0x000000ff0200720c */ /* 0x000fca0003f65270 */
[----:B------:R-:W-:Y:S02]  /*0f70*/  @!P2 SEL R40, R40, R15, !P1 ;  /* 0x0000000f2828a207 */ /* 0x000fe40004800000 */
[-C--:B------:R-:W-:Y:S02]  /*0f80*/  FSETP.NAN.AND P1, PT, R14, R14.reuse, PT ;  /* 0x0000000e0e00720b */ /* 0x080fe40003f28000 */
[----:B------:R-:W-:Y:S02]  /*0f90*/  P2R R15, PR, RZ, 0x8 ;  /* 0x00000008ff0f7803 */ /* 0x000fe40000000000 */
[----:B------:R-:W-:Y:S02]  /*0fa0*/  ISETP.NE.AND P3, PT, R56, RZ, PT ;  /* 0x000000ff3800720c */ /* 0x000fe40003f65270 */
[----:B------:R-:W-:Y:S02]  /*0fb0*/  FSETP.GEU.AND P0, PT, R7, R14, PT ;  /* 0x0000000e0700720b */ /* 0x000fe40003f0e000 */
[----:B------:R-:W-:-:S05]  /*0fc0*/  SEL R43, R43, 0xff800000, P3 ;  /* 0xff8000002b2b7807 */ /* 0x000fca0001800000 */
[----:B------:R-:W-:Y:S02]  /*0fd0*/  @!P1 SEL R14, R14, R7, !P0 ;  /* 0x000000070e0e9207 */ /* 0x000fe40004000000 */
[----:B------:R-:W-:Y:S02]  /*0fe0*/  FSETP.NAN.AND P1, PT, R43, R43, PT ;  /* 0x0000002b2b00720b */ /* 0x000fe40003f28000 */
[----:B------:R-:W-:Y:S02]  /*0ff0*/  SEL R7, R46, 0xff800000, P5 ;  /* 0xff8000002e077807 */ /* 0x000fe40002800000 */
[----:B------:R-:W-:Y:S02]  /*1000*/  ISETP.NE.AND P4, PT, R13, RZ, PT ;  /* 0x000000ff0d00720c */ /* 0x000fe40003f85270 */
[----:B------:R-:W-:Y:S02]  /*1010*/  FSETP.NAN.AND P2, PT, R7, R7, PT ;  /* 0x000000070700720b */ /* 0x000fe40003f48000 */
[----:B------:R-:W-:-:S02]  /*1020*/  P2R R13, PR, RZ, 0x10 ;  /* 0x00000010ff0d7803 */ /* 0x000fc40000000000 */
[----:B------:R-:W-:Y:S02]  /*1030*/  P2R R10, PR, RZ, 0x1 ;  /* 0x00000001ff0a7803 */ /* 0x000fe40000000000 */
[----:B------:R-:W-:Y:S02]  /*1040*/  ISETP.NE.AND P4, PT, R51, RZ, PT ;  /* 0x000000ff3300720c */ /* 0x000fe40003f85270 */
[----:B------:R-:W-:Y:S02]  /*1050*/  FSETP.GEU.AND P0, PT, R14, R43, PT ;  /* 0x0000002b0e00720b */ /* 0x000fe40003f0e000 */
[----:B------:R-:W-:Y:S02]  /*1060*/  P2R R37, PR, RZ, 0x10 ;  /* 0x00000010ff257803 */ /* 0x000fe40000000000 */
[----:B------:R-:W-:Y:S02]  /*1070*/  ISETP.NE.AND P4, PT, R48, RZ, PT ;  /* 0x000000ff3000720c */ /* 0x000fe40003f85270 */
[----:B------:R-:W-:-:S02]  /*1080*/  @!P1 SEL R43, R43, R14, !P0 ;  /* 0x0000000e2b2b9207 */ /* 0x000fc40004000000 */
[----:B------:R-:W-:Y:S02]  /*1090*/  FSETP.GEU.AND P1, PT, R40, R7, PT ;  /* 0x000000072800720b */ /* 0x000fe40003f2e000 */
[----:B------:R-:W-:Y:S02]  /*10a0*/  SEL R2, R17, 0xff800000, P6 ;  /* 0xff80000011027807 */ /* 0x000fe40003000000 */
[----:B------:R-:W-:Y:S02]  /*10b0*/  P2R R48, PR, RZ, 0x10 ;  /* 0x00000010ff307803 */ /* 0x000fe40000000000 */
[----:B------:R-:W-:Y:S02]  /*10c0*/  ISETP.NE.AND P4, PT, R49, RZ, PT ;  /* 0x000000ff3100720c */ /* 0x000fe40003f85270 */
[----:B------:R-:W-:Y:S02]  /*10d0*/  @!P2 SEL R7, R7, R40, !P1 ;  /* 0x000000280707a207 */ /* 0x000fe40004800000 */
[----:B------:R-:W-:-:S02]  /*10e0*/  FSETP.NAN.AND P2, PT, R2, R2, PT ;  /* 0x000000020200720b */ /* 0x000fc40003f48000 */
[----:B------:R-:W-:Y:S02]  /*10f0*/  P2R R49, PR, RZ, 0x10 ;  /* 0x00000010ff317803 */ /* 0x000fe40000000000 */
[----:B------:R-:W-:Y:S02]  /*1100*/  ISETP.NE.AND P4, PT, R53, RZ, PT ;  /* 0x000000ff3500720c */ /* 0x000fe40003f85270 */
[----:B------:R-:W-:Y:S02]  /*1110*/  P2R R14, PR, RZ, 0x2 ;  /* 0x00000002ff0e7803 */ /* 0x000fe40000000000 */
[----:B------:R-:W-:Y:S02]  /*1120*/  SEL R35, R35, RZ, P4 ;  /* 0x000000ff23237207 */ /* 0x000fe40002000000 */
[----:B------:R-:W-:Y:S02]  /*1130*/  FSETP.GEU.AND P1, PT, R7, R2, PT ;  /* 0x000000020700720b */ /* 0x000fe40003f2e000 */
[----:B------:R-:W-:-:S02]  /*1140*/  ISETP.NE.AND P4, PT, R49, RZ, PT ;  /* 0x000000ff3100720c */ /* 0x000fc40003f85270 */
[----:B------:R-:W-:Y:S02]  /*1150*/  @!P2 SEL R2, R2, R7, !P1 ;  /* 0x000000070202a207 */ /* 0x000fe40004800000 */
[----:B------:R-:W-:Y:S02]  /*1160*/  SEL R30, R30, RZ, P4 ;  /* 0x000000ff1e1e7207 */ /* 0x000fe40002000000 */
[----:B------:R-:W-:Y:S02]  /*1170*/  SEL R7, R16, 0xff800000, P6 ;  /* 0xff80000010077807 */ /* 0x000fe40003000000 */
[----:B------:R-:W-:Y:S02]  /*1180*/  ISETP.NE.AND P4, PT, R48, RZ, PT ;  /* 0x000000ff3000720c */ /* 0x000fe40003f85270 */
[----:B------:R-:W-:Y:S02]  /*1190*/  P2R R17, PR, RZ, 0x2 ;  /* 0x00000002ff117803 */ /* 0x000fe40000000000 */
[----:B------:R-:W-:-:S02]  /*11a0*/  FSETP.NAN.AND P1, PT, R7, R7, PT ;  /* 0x000000070700720b */ /* 0x000fc40003f28000 */
[----:B------:R-:W-:Y:S02]  /*11b0*/  SEL R27, R27, RZ, P4 ;  /* 0x000000ff1b1b7207 */ /* 0x000fe40002000000 */
[----:B------:R-:W-:-:S04]  /*11c0*/  ISETP.NE.AND P4, PT, R37, RZ, PT ;  /* 0x000000ff2500720c */ /* 0x000fc80003f85270 */
[----:B------:R-:W-:Y:S02]  /*11d0*/  SEL R38, R38, RZ, P4 ;  /* 0x000000ff26267207 */ /* 0x000fe40002000000 */
[----:B------:R-:W-:Y:S02]  /*11e0*/  ISETP.NE.AND P4, PT, R13, RZ, PT ;  /* 0x000000ff0d00720c */ /* 0x000fe40003f85270 */
[----:B------:R-:W-:Y:S02]  /*11f0*/  SEL R41, R41, RZ, P3 ;  /* 0x000000ff29297207 */ /* 0x000fe40001800000 */
[----:B------:R-:W-:Y:S02]  /*1200*/  FSETP.GEU.AND P2, PT, R43, R7, PT ;  /* 0x000000072b00720b */ /* 0x000fe40003f4e000 */
[----:B------:R-:W-:Y:S02]  /*1210*/  ISETP.NE.AND P3, PT, R15, RZ, PT ;  /* 0x000000ff0f00720c */ /* 0x000fe40003f65270 */
[----:B------:R-:W-:-:S02]  /*1220*/  SEL R13, RZ, 0x1, !P4 ;  /* 0x00000001ff0d7807 */ /* 0x000fc40006000000 */
[----:B------:R-:W-:Y:S02]  /*1230*/  ISETP.NE.AND P4, PT, R11, RZ, PT ;  /* 0x000000ff0b00720c */ /* 0x000fe40003f85270 */
[----:B------:R-:W-:Y:S02]  /*1240*/  P2R R16, PR, RZ, 0x4 ;  /* 0x00000004ff107803 */ /* 0x000fe40000000000 */
[----:B------:R-:W-:Y:S02]  /*1250*/  @!P1 SEL R7, R7, R43, !P2 ;  /* 0x0000002b07079207 */ /* 0x000fe40005000000 */
[----:B------:R-:W-:Y:S02]  /*1260*/  SEL R15, RZ, 0x1, !P3 ;  /* 0x00000001ff0f7807 */ /* 0x000fe40005800000 */
[----:B------:R-:W-:Y:S02]  /*1270*/  ISETP.NE.AND P2, PT, R31, RZ, PT ;  /* 0x000000ff1f00720c */ /* 0x000fe40003f45270 */
[----:B------:R-:W-:-:S02]  /*1280*/  SEL R18, R18, RZ, P6 ;  /* 0x000000ff12127207 */ /* 0x000fc40003000000 */
[----:B------:R-:W-:Y:S02]  /*1290*/  SEL R19, R19, RZ, P6 ;  /* 0x000000ff13137207 */ /* 0x000fe40003000000 */
[----:B------:R-:W-:Y:S02]  /*12a0*/  ISETP.NE.AND P3, PT, R28, RZ, PT ;  /* 0x000000ff1c00720c */ /* 0x000fe40003f65270 */
[----:B------:R-:W-:Y:S02]  /*12b0*/  ISETP.NE.AND P6, PT, R36, RZ, PT ;  /* 0x000000ff2400720c */ /* 0x000fe40003fc5270 */
[----:B------:R-:W-:Y:S02]  /*12c0*/  SEL R13, R13, 0x2, P4 ;  /* 0x000000020d0d7807 */ /* 0x000fe40002000000 */
[----:B------:R-:W-:Y:S02]  /*12d0*/  IADD3 R25, R23, -R24, -R25 ;  /* 0x8000001817197210 */ /* 0x000fe40007ffe819 */
[----:B------:R-:W-:-:S02]  /*12e0*/  SEL R3, R3, RZ, P2 ;  /* 0x000000ff03037207 */ /* 0x000fc40001000000 */
[----:B------:R-:W-:Y:S02]  /*12f0*/  SEL R39, R39, RZ, P3 ;  /* 0x000000ff27277207 */ /* 0x000fe40001800000 */
[----:B------:R-:W-:Y:S02]  /*1300*/  ISETP.NE.AND P4, PT, R6, RZ, PT ;  /* 0x000000ff0600720c */ /* 0x000fe40003f85270 */
[----:B------:R-:W-:Y:S02]  /*1310*/  ISETP.NE.AND P2, PT, R47, RZ, PT ;  /* 0x000000ff2f00720c */ /* 0x000fe40003f45270 */
[----:B------:R-:W-:Y:S02]  /*1320*/  ISETP.NE.AND P3, PT, R12, RZ, PT ;  /* 0x000000ff0c00720c */ /* 0x000fe40003f65270 */
[----:B------:R-:W-:Y:S01]  /*1330*/  SEL R13, R13, 0x3, P6 ;  /* 0x000000030d0d7807 */ /* 0x000fe20003000000 */
[----:B------:R-:W-:Y:S01]  /*1340*/  FADD R34, R34, R35 ;  /* 0x0000002322227221 */ /* 0x000fe20000000000 */
[----:B------:R-:W-:-:S02]  /*1350*/  I2FP.F32.S32 R12, R4 ;  /* 0x00000004000c7245 */ /* 0x000fc40000201400 */
[----:B------:R-:W-:Y:S02]  /*1360*/  IADD3 R25, R25, 0x1, R0 ;  /* 0x0000000119197810 */ /* 0x000fe40007ffe000 */
[----:B------:R-:W-:Y:S02]  /*1370*/  ISETP.NE.AND P1, PT, R52, RZ, PT ;  /* 0x000000ff3400720c */ /* 0x000fe40003f25270 */
[----:B------:R-:W-:Y:S02]  /*1380*/  SEL R11, R21, RZ, P4 ;  /* 0x000000ff150b7207 */ /* 0x000fe40002000000 */
[----:B------:R-:W-:Y:S02]  /*1390*/  SEL R20, R20, 0xff800000, P4 ;  /* 0xff80000014147807 */ /* 0x000fe40002000000 */
[----:B------:R-:W-:Y:S02]  /*13a0*/  SEL R15, R15, 0x2, P3 ;  /* 0x000000020f0f7807 */ /* 0x000fe40001800000 */
[----:B------:R-:W-:-:S02]  /*13b0*/  ISETP.NE.AND P4, PT, R26, RZ, PT ;  /* 0x000000ff1a00720c */ /* 0x000fc40003f85270 */
[----:B------:R-:W-:Y:S01]  /*13c0*/  SEL R13, R13, 0x4, P2 ;  /* 0x000000040d0d7807 */ /* 0x000fe20001000000 */
[----:B------:R-:W-:Y:S01]  /*13d0*/  FADD R41, R34, R41 ;  /* 0x0000002922297221 */ /* 0x000fe20000000000 */
[----:B------:R-:W-:Y:S01]  /*13e0*/  FSETP.GT.AND P2, PT, |R12|, 8.50705917302346158658e+37, PT ;  /* 0x7e8000000c00780b */ /* 0x000fe20003f44200 */
[----:B------:R-:W-:Y:S01]  /*13f0*/  IMAD R25, R32, R23, R25 ;  /* 0x0000001720197224 */ /* 0x000fe200078e0219 */
[----:B------:R-:W-:Y:S02]  /*1400*/  SEL R5, R5, RZ, P1 ;  /* 0x000000ff05057207 */ /* 0x000fe40000800000 */
[----:B------:R-:W-:Y:S02]  /*1410*/  ISETP.NE.AND P1, PT, R29, RZ, PT ;  /* 0x000000ff1d00720c */ /* 0x000fe40003f25270 */
[----:B------:R-:W-:Y:S01]  /*1420*/  SEL R6, R15, 0x3, P4 ;  /* 0x000000030f067807 */ /* 0x000fe20002000000 */
[----:B------:R-:W-:Y:S01]  /*1430*/  FADD R18, R41, R18 ;  /* 0x0000001229127221 */ /* 0x000fe20000000000 */
[----:B------:R-:W-:Y:S01]  /*1440*/  IMAD R25, R24, R33, R25 ;  /* 0x0000002118197224 */ /* 0x000fe200078e0219 */
[----:B------:R-:W-:Y:S01]  /*1450*/  ISETP.NE.AND P3, PT, R8, RZ, PT ;  /* 0x000000ff0800720c */ /* 0x000fe20003f65270 */
[----:B------:R-:W-:Y:S01]  /*1460*/  FADD R30, R30, R3 ;  /* 0x000000031e1e7221 */ /* 0x000fe20000000000 */
[----:B------:R-:W-:Y:S01]  /*1470*/  SEL R6, R6, 0x4, P1 ;  /* 0x0000000406067807 */ /* 0x000fe20000800000 */
[----:B------:R-:W-:Y:S01]  /*1480*/  FADD R8, R18, R11 ;  /* 0x0000000b12087221 */ /* 0x000fe20000000000 */
[----:B------:R-:W-:-:S02]  /*1490*/  FSETP.GEU.AND P1, PT, |R12|, 1.175494350822287508e-38, PT ;  /* 0x008000000c00780b */ /* 0x000fc40003f2e200 */
[----:B------:R-:W-:Y:S01]  /*14a0*/  I2FP.F32.S32 R25, R25 ;  /* 0x0000001900197245 */ /* 0x000fe20000201400 */
[----:B------:R-:W-:Y:S01]  /*14b0*/  FADD R27, R30, R27 ;  /* 0x0000001b1e1b7221 */ /* 0x000fe20000000000 */
[----:B------:R-:W-:Y:S01]  /*14c0*/  @P2 FMUL R12, R12, 0.25 ;  /* 0x3e8000000c0c2820 */ /* 0x000fe20000400000 */
[----:B------:R-:W-:Y:S01]  /*14d0*/  @P2 FMUL R8, R8, 0.25 ;  /* 0x3e80000008082820 */ /* 0x000fe20000400000 */
[----:B------:R-:W-:Y:S01]  /*14e0*/  FSETP.GT.AND P2, PT, |R25|, 8.50705917302346158658e+37, PT ;  /* 0x7e8000001900780b */ /* 0x000fe20003f44200 */
[----:B------:R-:W-:Y:S01]  /*14f0*/  FADD R38, R27, R38 ;  /* 0x000000261b267221 */ /* 0x000fe20000000000 */
[----:B------:R-:W-:Y:S02]  /*1500*/  SEL R44, R44, RZ, P3 ;  /* 0x000000ff2c2c7207 */ /* 0x000fe40001800000 */
[----:B------:R-:W-:Y:S02]  /*1510*/  SEL R21, R45, 0xff800000, P3 ;  /* 0xff8000002d157807 */ /* 0x000fe40001800000 */
[----:B------:R-:W-:Y:S01]  /*1520*/  FSETP.GEU.AND P3, PT, |R25|, 1.175494350822287508e-38, PT ;  /* 0x008000001900780b */ /* 0x000fe20003f6e200 */
[----:B------:R-:W-:Y:S01]  /*1530*/  FADD R38, R38, R5 ;  /* 0x0000000526267221 */ /* 0x000fe20000000000 */
[----:B------:R-:W-:Y:S01]  /*1540*/  @!P1 FMUL R12, R12, 16777216 ;  /* 0x4b8000000c0c9820 */ /* 0x000fe20000400000 */
[----:B------:R-:W-:-:S02]  /*1550*/  SEL R42, R42, RZ, P5 ;  /* 0x000000ff2a2a7207 */ /* 0x000fc40002800000 */
[----:B------:R-:W-:Y:S01]  /*1560*/  FADD R39, R38, R39 ;  /* 0x0000002726277221 */ /* 0x000fe20000000000 */
[----:B------:R-:W0:Y:S01]  /*1570*/  MUFU.RCP R3, R12 ;  /* 0x0000000c00037308 */ /* 0x000e220000001000 */
[----:B------:R-:W-:Y:S02]  /*1580*/  @P2 FMUL R25, R25, 0.25 ;  /* 0x3e80000019192820 */ /* 0x000fe40000400000 */
[----:B------:R-:W-:-:S04]  /*1590*/  FADD R42, R39, R42 ;  /* 0x0000002a272a7221 */ /* 0x000fc80000000000 */
[----:B------:R-:W-:Y:S01]  /*15a0*/  @!P3 FMUL R25, R25, 16777216 ;  /* 0x4b8000001919b820 */ /* 0x000fe20000400000 */
[----:B------:R-:W-:Y:S01]  /*15b0*/  FADD R19, R42, R19 ;  /* 0x000000132a137221 */ /* 0x000fe20000000000 */
[----:B------:R-:W-:Y:S02]  /*15c0*/  @!P1 FMUL R8, R8, 16777216 ;  /* 0x4b80000008089820 */ /* 0x000fe40000400000 */
[----:B------:R-:W1:Y:S01]  /*15d0*/  MUFU.RCP R0, R25 ;  /* 0x0000001900007308 */ /* 0x000e620000001000 */
[----:B------:R-:W-:Y:S01]  /*15e0*/  FADD R5, R19, R44 ;  /* 0x0000002c13057221 */ /* 0x000fe20000000000 */
[----:B------:R-:W-:Y:S01]  /*15f0*/  ISETP.NE.AND P1, PT, R9, RZ, PT ;  /* 0x000000ff0900720c */ /* 0x000fe20003f25270 */
[----:B0-----:R-:W-:Y:S02]  /*1600*/  FMUL R4, R3, R8 ;  /* 0x0000000803047220 */ /* 0x001fe40000400000 */
[----:B------:R-:W-:Y:S01]  /*1610*/  @P2 FMUL R5, R5, 0.25 ;  /* 0x3e80000005052820 */ /* 0x000fe20000400000 */
[----:B------:R-:W-:Y:S01]  /*1620*/  ISETP.NE.AND P2, PT, R10, RZ, PT ;  /* 0x000000ff0a00720c */ /* 0x000fe20003f45270 */
[----:B------:R-:W0:Y:S01]  /*1630*/  LDC.64 R8, c[0x0][0x218] ;  /* 0x00008600ff087b82 */ /* 0x000e220000000a00 */
[----:B------:R-:W-:Y:S01]  /*1640*/  SHF.R.S32.HI R3, RZ, 0x1f, R22 ;  /* 0x0000001fff037819 */ /* 0x000fe20000011416 */
[----:B------:R-:W-:-:S06]  /*1650*/  @!P3 FMUL R5, R5, 16777216 ;  /* 0x4b8000000505b820 */ /* 0x000fcc0000400000 */
[----:B------:R-:W2:Y:S01]  /*1660*/  LDC.64 R10, c[0x0][0x220] ;  /* 0x00008800ff0a7b82 */ /* 0x000ea20000000a00 */
[----:B------:R-:W-:Y:S01]  /*1670*/  LEA.HI R3, R3, R22, RZ, 0x6 ;  /* 0x0000001603037211 */ /* 0x000fe200078f30ff */
[----:B-1----:R-:W-:Y:S01]  /*1680*/  FMUL R5, R0, R5 ;  /* 0x0000000500057220 */ /* 0x002fe20000400000 */
[----:B------:R-:W-:Y:S02]  /*1690*/  SEL R13, R13, 0x5, P1 ;  /* 0x000000050d0d7807 */ /* 0x000fe40000800000 */
[----:B------:R-:W-:Y:S01]  /*16a0*/  SEL R6, R6, 0x5, P2 ;  /* 0x0000000506067807 */ /* 0x000fe20001000000 */
[----:B------:R-:W-:Y:S01]  /*16b0*/  IMAD.SHL.U32 R0, R3, 0x2, RZ ;  /* 0x0000000203007824 */ /* 0x000fe200078e00ff */
[----:B------:R-:W-:Y:S02]  /*16c0*/  FSETP.NAN.AND P1, PT, R20, R20, PT ;  /* 0x000000141400720b */ /* 0x000fe40003f28000 */
[----:B------:R-:W-:Y:S02]  /*16d0*/  FSETP.NAN.AND P2, PT, R21, R21, PT ;  /* 0x000000151500720b */ /* 0x000fe40003f48000 */
[----:B------:R-:W-:-:S02]  /*16e0*/  LOP3.LUT R12, R3, 0xffffffc0, RZ, 0xc0, !PT ;  /* 0xffffffc0030c7812 */ /* 0x000fc400078ec0ff */
[----:B------:R-:W-:Y:S02]  /*16f0*/  LOP3.LUT R3, R0, 0xffffff80, RZ, 0xc0, !PT ;  /* 0xffffff8000037812 */ /* 0x000fe400078ec0ff */
[----:B------:R-:W-:Y:S02]  /*1700*/  SEL R6, R6, 0x6, P0 ;  /* 0x0000000606067807 */ /* 0x000fe40000000000 */
[----:B------:R-:W-:Y:S02]  /*1710*/  ISETP.NE.AND P5, PT, R14, RZ, PT ;  /* 0x000000ff0e00720c */ /* 0x000fe40003fa5270 */
[----:B------:R-:W-:Y:S02]  /*1720*/  ISETP.NE.AND P4, PT, R16, RZ, PT ;  /* 0x000000ff1000720c */ /* 0x000fe40003f85270 */
[----:B------:R-:W-:Y:S02]  /*1730*/  ISETP.NE.AND P0, PT, R50, RZ, PT ;  /* 0x000000ff3200720c */ /* 0x000fe40003f05270 */
[----:B------:R-:W-:-:S02]  /*1740*/  IADD3 R3, R3, R22, -R12 ;  /* 0x0000001603037210 */ /* 0x000fc40007ffe80c */
[----:B------:R-:W-:Y:S02]  /*1750*/  ISETP.NE.AND P6, PT, R17, RZ, PT ;  /* 0x000000ff1100720c */ /* 0x000fe40003fc5270 */
[----:B------:R-:W-:Y:S02]  /*1760*/  FSETP.GEU.AND P3, PT, R7, R20, PT ;  /* 0x000000140700720b */ /* 0x000fe40003f6e000 */
[----:B------:R-:W-:Y:S02]  /*1770*/  SEL R13, R13, 0x6, P5 ;  /* 0x000000060d0d7807 */ /* 0x000fe40002800000 */
[----:B------:R-:W-:Y:S02]  /*1780*/  SEL R6, R6, 0x7, P4 ;  /* 0x0000000706067807 */ /* 0x000fe40002000000 */
[----:B------:R-:W-:Y:S01]  /*1790*/  FSETP.GEU.AND P4, PT, R2, R21, PT ;  /* 0x000000150200720b */ /* 0x000fe20003f8e000 */
[----:B0-----:R-:W-:Y:S01]  /*17a0*/  IMAD.WIDE R8, R3, 0x4, R8 ;  /* 0x0000000403087825 */ /* 0x001fe200078e0208 */
[----:B------:R-:W-:-:S02]  /*17b0*/  SEL R13, R13, 0x7, P6 ;  /* 0x000000070d0d7807 */ /* 0x000fc40003000000 */
[----:B------:R-:W-:Y:S01]  /*17c0*/  SEL R0, R6, 0x8, P3 ;  /* 0x0000000806007807 */ /* 0x000fe20001800000 */
[----:B--2---:R-:W-:Y:S01]  /*17d0*/  IMAD.WIDE R10, R3, 0x4, R10 ;  /* 0x00000004030a7825 */ /* 0x004fe200078e020a */
[----:B------:R-:W-:Y:S02]  /*17e0*/  @!P1 SEL R20, R20, R7, !P3 ;  /* 0x0000000714149207 */ /* 0x000fe40005800000 */
[----:B------:R-:W-:Y:S02]  /*17f0*/  @!P2 SEL R21, R21, R2, !P4 ;  /* 0x000000021515a207 */ /* 0x000fe40006000000 */
[----:B------:R-:W-:Y:S01]  /*1800*/  IADD3 R2, P1, R22, UR6, RZ ;  /* 0x0000000616027c10 */ /* 0x000fe2000ff3e0ff */
[----:B------:R0:W-:Y:S01]  /*1810*/  @!P0 STG.E.64 desc[UR4][R8.64], R4 ;  /* 0x0000000408008986 */ /* 0x0001e2000c101b04 */
[----:B------:R-:W-:Y:S02]  /*1820*/  SEL R13, R13, 0x8, P4 ;  /* 0x000000080d0d7807 */ /* 0x000fe40002000000 */
[----:B------:R-:W-:Y:S01]  /*1830*/  LOP3.LUT R0, R0, 0xff, RZ, 0xc0, !PT ;  /* 0x000000ff00007812 */ /* 0x000fe200078ec0ff */
[----:B------:R0:W-:Y:S01]  /*1840*/  @!P0 STG.E.64 desc[UR4][R10.64], R20 ;  /* 0x000000140a008986 */ /* 0x0001e2000c101b04 */
[----:B------:R-:W-:-:S03]  /*1850*/  LEA.HI.X.SX32 R3, R22, UR7, 0x1, P1 ;  /* 0x0000000716037c11 */ /* 0x000fc600088f0eff */
[----:B------:R-:W-:Y:S01]  /*1860*/  IMAD R13, R13, 0x100, R0 ;  /* 0x000001000d0d7824 */ /* 0x000fe200078e0200 */
[----:B0-----:R-:W-:Y:S06]  /*1870*/  @P0 EXIT ;  /* 0x000000000000094d */ /* 0x001fec0003800000 */
[----:B------:R-:W-:Y:S01]  /*1880*/  STG.E.U16 desc[UR4][R2.64], R13 ;  /* 0x0000000d02007986 */ /* 0x000fe2000c101504 */
[----:B------:R-:W-:Y:S05]  /*1890*/  EXIT ;  /* 0x000000000000794d */ /* 0x000fea0003800000 */
.L_x_0:
[----:B------:R-:W-:-:S00]  /*18a0*/  BRA `(.L_x_0) ;  /* 0xfffffffc00fc7947 */ /* 0x000fc0000383ffff */
[----:B------:R-:W-:-:S00]  /*18b0*/  NOP ;  /* 0x0000000000007918 */ /* 0x000fc00000000000 */
        /* <DEDUP_REMOVED lines=12> */
.L_x_1:


//--------------------- .nv.constant0.triton_poi_fused_avg_pool2d_max_pool2d_with_indices_1 --------------------------
	.section	.nv.constant0.triton_poi_fused_avg_pool2d_max_pool2d_with_indices_1,"a",@progbits
	.sectionflags	@""
	.align	4
.nv.constant0.triton_poi_fused_avg_pool2d_max_pool2d_with_indices_1:
	.zero		564
